//
// Generated by NVIDIA NVVM Compiler
//
// Compiler Build ID: CL-36424714
// Cuda compilation tools, release 13.0, V13.0.88
// Based on NVVM 20.0.0
//

.version 9.0
.target sm_100
.address_size 64

	// .globl	_Z9addKernelPdS_j

.visible .entry _Z9addKernelPdS_j(
	.param .u64 .ptr .align 1 _Z9addKernelPdS_j_param_0,
	.param .u64 .ptr .align 1 _Z9addKernelPdS_j_param_1,
	.param .u32 _Z9addKernelPdS_j_param_2
)
{
	.reg .pred 	%p<10>;
	.reg .b32 	%r<60>;
	.reg .b64 	%rd<65>;
	.reg .b64 	%fd<83>;

	ld.param.u64 	%rd2, [_Z9addKernelPdS_j_param_0];
	ld.param.u64 	%rd3, [_Z9addKernelPdS_j_param_1];
	ld.param.u32 	%r24, [_Z9addKernelPdS_j_param_2];
	cvta.to.global.u64 	%rd1, %rd3;
	mov.u32 	%r1, %tid.x;
	setp.eq.s32 	%p1, %r24, 0;
	mov.f64 	%fd82, 0d0000000000000000;
	@%p1 bra 	$L__BB0_13;
	mul.lo.s32 	%r2, %r24, %r1;
	and.b32  	%r3, %r24, 15;
	setp.lt.u32 	%p2, %r24, 16;
	mov.f64 	%fd82, 0d0000000000000000;
	mov.b32 	%r56, 0;
	@%p2 bra 	$L__BB0_4;
	and.b32  	%r56, %r24, -16;
	neg.s32 	%r54, %r56;
	add.s32 	%r53, %r2, 7;
	mov.f64 	%fd82, 0d0000000000000000;
$L__BB0_3:
	.pragma "nounroll";
	add.s32 	%r26, %r53, -7;
	mul.wide.u32 	%rd4, %r26, 8;
	add.s64 	%rd5, %rd1, %rd4;
	ld.global.f64 	%fd18, [%rd5];
	add.f64 	%fd19, %fd82, %fd18;
	add.s32 	%r27, %r53, -6;
	mul.wide.u32 	%rd6, %r27, 8;
	add.s64 	%rd7, %rd1, %rd6;
	ld.global.f64 	%fd20, [%rd7];
	add.f64 	%fd21, %fd19, %fd20;
	add.s32 	%r28, %r53, -5;
	mul.wide.u32 	%rd8, %r28, 8;
	add.s64 	%rd9, %rd1, %rd8;
	ld.global.f64 	%fd22, [%rd9];
	add.f64 	%fd23, %fd21, %fd22;
	add.s32 	%r29, %r53, -4;
	mul.wide.u32 	%rd10, %r29, 8;
	add.s64 	%rd11, %rd1, %rd10;
	ld.global.f64 	%fd24, [%rd11];
	add.f64 	%fd25, %fd23, %fd24;
	add.s32 	%r30, %r53, -3;
	mul.wide.u32 	%rd12, %r30, 8;
	add.s64 	%rd13, %rd1, %rd12;
	ld.global.f64 	%fd26, [%rd13];
	add.f64 	%fd27, %fd25, %fd26;
	add.s32 	%r31, %r53, -2;
	mul.wide.u32 	%rd14, %r31, 8;
	add.s64 	%rd15, %rd1, %rd14;
	ld.global.f64 	%fd28, [%rd15];
	add.f64 	%fd29, %fd27, %fd28;
	add.s32 	%r32, %r53, -1;
	mul.wide.u32 	%rd16, %r32, 8;
	add.s64 	%rd17, %rd1, %rd16;
	ld.global.f64 	%fd30, [%rd17];
	add.f64 	%fd31, %fd29, %fd30;
	add.s32 	%r33, %r53, 8;
	mul.wide.u32 	%rd18, %r53, 8;
	add.s64 	%rd19, %rd1, %rd18;
	ld.global.f64 	%fd32, [%rd19];
	add.f64 	%fd33, %fd31, %fd32;
	add.s32 	%r34, %r53, 1;
	mul.wide.u32 	%rd20, %r34, 8;
	add.s64 	%rd21, %rd1, %rd20;
	ld.global.f64 	%fd34, [%rd21];
	add.f64 	%fd35, %fd33, %fd34;
	add.s32 	%r35, %r53, 2;
	mul.wide.u32 	%rd22, %r35, 8;
	add.s64 	%rd23, %rd1, %rd22;
	ld.global.f64 	%fd36, [%rd23];
	add.f64 	%fd37, %fd35, %fd36;
	add.s32 	%r36, %r53, 3;
	mul.wide.u32 	%rd24, %r36, 8;
	add.s64 	%rd25, %rd1, %rd24;
	ld.global.f64 	%fd38, [%rd25];
	add.f64 	%fd39, %fd37, %fd38;
	add.s32 	%r37, %r53, 4;
	mul.wide.u32 	%rd26, %r37, 8;
	add.s64 	%rd27, %rd1, %rd26;
	ld.global.f64 	%fd40, [%rd27];
	add.f64 	%fd41, %fd39, %fd40;
	add.s32 	%r38, %r53, 5;
	mul.wide.u32 	%rd28, %r38, 8;
	add.s64 	%rd29, %rd1, %rd28;
	ld.global.f64 	%fd42, [%rd29];
	add.f64 	%fd43, %fd41, %fd42;
	add.s32 	%r39, %r53, 6;
	mul.wide.u32 	%rd30, %r39, 8;
	add.s64 	%rd31, %rd1, %rd30;
	ld.global.f64 	%fd44, [%rd31];
	add.f64 	%fd45, %fd43, %fd44;
	add.s32 	%r40, %r53, 7;
	mul.wide.u32 	%rd32, %r40, 8;
	add.s64 	%rd33, %rd1, %rd32;
	ld.global.f64 	%fd46, [%rd33];
	add.f64 	%fd47, %fd45, %fd46;
	mul.wide.u32 	%rd34, %r33, 8;
	add.s64 	%rd35, %rd1, %rd34;
	ld.global.f64 	%fd48, [%rd35];
	add.f64 	%fd82, %fd47, %fd48;
	add.s32 	%r54, %r54, 16;
	add.s32 	%r53, %r53, 16;
	setp.ne.s32 	%p3, %r54, 0;
	@%p3 bra 	$L__BB0_3;
$L__BB0_4:
	setp.eq.s32 	%p4, %r3, 0;
	@%p4 bra 	$L__BB0_13;
	and.b32  	%r12, %r24, 7;
	setp.lt.u32 	%p5, %r3, 8;
	@%p5 bra 	$L__BB0_7;
	add.s32 	%r41, %r56, %r2;
	mul.wide.u32 	%rd36, %r41, 8;
	add.s64 	%rd37, %rd1, %rd36;
	ld.global.f64 	%fd50, [%rd37];
	add.f64 	%fd51, %fd82, %fd50;
	add.s32 	%r42, %r41, 1;
	mul.wide.u32 	%rd38, %r42, 8;
	add.s64 	%rd39, %rd1, %rd38;
	ld.global.f64 	%fd52, [%rd39];
	add.f64 	%fd53, %fd51, %fd52;
	add.s32 	%r43, %r41, 2;
	mul.wide.u32 	%rd40, %r43, 8;
	add.s64 	%rd41, %rd1, %rd40;
	ld.global.f64 	%fd54, [%rd41];
	add.f64 	%fd55, %fd53, %fd54;
	add.s32 	%r44, %r41, 3;
	mul.wide.u32 	%rd42, %r44, 8;
	add.s64 	%rd43, %rd1, %rd42;
	ld.global.f64 	%fd56, [%rd43];
	add.f64 	%fd57, %fd55, %fd56;
	add.s32 	%r45, %r41, 4;
	mul.wide.u32 	%rd44, %r45, 8;
	add.s64 	%rd45, %rd1, %rd44;
	ld.global.f64 	%fd58, [%rd45];
	add.f64 	%fd59, %fd57, %fd58;
	add.s32 	%r46, %r41, 5;
	mul.wide.u32 	%rd46, %r46, 8;
	add.s64 	%rd47, %rd1, %rd46;
	ld.global.f64 	%fd60, [%rd47];
	add.f64 	%fd61, %fd59, %fd60;
	add.s32 	%r47, %r41, 6;
	mul.wide.u32 	%rd48, %r47, 8;
	add.s64 	%rd49, %rd1, %rd48;
	ld.global.f64 	%fd62, [%rd49];
	add.f64 	%fd63, %fd61, %fd62;
	add.s32 	%r48, %r41, 7;
	mul.wide.u32 	%rd50, %r48, 8;
	add.s64 	%rd51, %rd1, %rd50;
	ld.global.f64 	%fd64, [%rd51];
	add.f64 	%fd82, %fd63, %fd64;
	add.s32 	%r56, %r56, 8;
$L__BB0_7:
	setp.eq.s32 	%p6, %r12, 0;
	@%p6 bra 	$L__BB0_13;
	and.b32  	%r15, %r24, 3;
	setp.lt.u32 	%p7, %r12, 4;
	@%p7 bra 	$L__BB0_10;
	add.s32 	%r49, %r56, %r2;
	mul.wide.u32 	%rd52, %r49, 8;
	add.s64 	%rd53, %rd1, %rd52;
	ld.global.f64 	%fd66, [%rd53];
	add.f64 	%fd67, %fd82, %fd66;
	add.s32 	%r50, %r49, 1;
	mul.wide.u32 	%rd54, %r50, 8;
	add.s64 	%rd55, %rd1, %rd54;
	ld.global.f64 	%fd68, [%rd55];
	add.f64 	%fd69, %fd67, %fd68;
	add.s32 	%r51, %r49, 2;
	mul.wide.u32 	%rd56, %r51, 8;
	add.s64 	%rd57, %rd1, %rd56;
	ld.global.f64 	%fd70, [%rd57];
	add.f64 	%fd71, %fd69, %fd70;
	add.s32 	%r52, %r49, 3;
	mul.wide.u32 	%rd58, %r52, 8;
	add.s64 	%rd59, %rd1, %rd58;
	ld.global.f64 	%fd72, [%rd59];
	add.f64 	%fd82, %fd71, %fd72;
	add.s32 	%r56, %r56, 4;
$L__BB0_10:
	setp.eq.s32 	%p8, %r15, 0;
	@%p8 bra 	$L__BB0_13;
	add.s32 	%r59, %r56, %r2;
	neg.s32 	%r58, %r15;
$L__BB0_12:
	.pragma "nounroll";
	mul.wide.u32 	%rd60, %r59, 8;
	add.s64 	%rd61, %rd1, %rd60;
	ld.global.f64 	%fd73, [%rd61];
	add.f64 	%fd82, %fd82, %fd73;
	add.s32 	%r59, %r59, 1;
	add.s32 	%r58, %r58, 1;
	setp.ne.s32 	%p9, %r58, 0;
	@%p9 bra 	$L__BB0_12;
$L__BB0_13:
	cvta.to.global.u64 	%rd62, %rd2;
	mul.wide.u32 	%rd63, %r1, 8;
	add.s64 	%rd64, %rd62, %rd63;
	st.global.f64 	[%rd64], %fd82;
	ret;

}
	// .globl	_Z9mulKernelPdS_S_j
.visible .entry _Z9mulKernelPdS_S_j(
	.param .u64 .ptr .align 1 _Z9mulKernelPdS_S_j_param_0,
	.param .u64 .ptr .align 1 _Z9mulKernelPdS_S_j_param_1,
	.param .u64 .ptr .align 1 _Z9mulKernelPdS_S_j_param_2,
	.param .u32 _Z9mulKernelPdS_S_j_param_3
)
{
	.reg .b32 	%r<4>;
	.reg .b64 	%rd<12>;
	.reg .b64 	%fd<4>;

	ld.param.u64 	%rd1, [_Z9mulKernelPdS_S_j_param_0];
	ld.param.u64 	%rd2, [_Z9mulKernelPdS_S_j_param_1];
	ld.param.u64 	%rd3, [_Z9mulKernelPdS_S_j_param_2];
	ld.param.u32 	%r1, [_Z9mulKernelPdS_S_j_param_3];
	cvta.to.global.u64 	%rd4, %rd1;
	cvta.to.global.u64 	%rd5, %rd3;
	cvta.to.global.u64 	%rd6, %rd2;
	mov.u32 	%r2, %tid.x;
	mul.wide.u32 	%rd7, %r2, 8;
	add.s64 	%rd8, %rd6, %rd7;
	ld.global.f64 	%fd1, [%rd8];
	div.u32 	%r3, %r2, %r1;
	mul.wide.u32 	%rd9, %r3, 8;
	add.s64 	%rd10, %rd5, %rd9;
	ld.global.f64 	%fd2, [%rd10];
	mul.f64 	%fd3, %fd1, %fd2;
	add.s64 	%rd11, %rd4, %rd7;
	st.global.f64 	[%rd11], %fd3;
	ret;

}


// ===== COMPILED SASS (sm_100) =====

	.target	sm_100

	.elftype	@"ET_EXEC"


//--------------------- .note.nv.tkinfo           --------------------------
	.section	.note.nv.tkinfo,"",@"SHT_NOTE"
	.sectionflags	@"SHF_NOTE_NV_TKINFO"
	.tkinfo
        /*0018*/ 	.word	0x00000002
        /*0030*/ 	.string	""
        /*0030*/ 	.string	"ptxas"
        /*0030*/ 	.string	"Cuda compilation tools, release 13.0, V13.0.88"
        /*0030*/ 	.string	"Build cuda_13.0.r13.0/compiler.36424714_0"
        /*0030*/ 	.string	"-arch sm_100 -m 64 "



//--------------------- .note.nv.cuinfo           --------------------------
	.section	.note.nv.cuinfo,"",@"SHT_NOTE"
	.sectionflags	@"SHF_NOTE_NV_CUINFO"
        /*0018*/ 	.short	0x0002
        /*001a*/ 	.short	0x0064
        /*001c*/ 	.short	0x0082
	.zero		2


//--------------------- .nv.info                  --------------------------
	.section	.nv.info,"",@"SHT_CUDA_INFO"
	.align	4


	//----- nvinfo : EIATTR_REGCOUNT
	.align		4
        /*0000*/ 	.byte	0x04, 0x2f
        /*0002*/ 	.short	(.L_1 - .L_0)
	.align		4
.L_0:
        /*0004*/ 	.word	index@(_Z9addKernelPdS_j)
        /*0008*/ 	.word	0x0000001e


	//----- nvinfo : EIATTR_FRAME_SIZE
	.align		4
.L_1:
        /*000c*/ 	.byte	0x04, 0x11
        /*000e*/ 	.short	(.L_3 - .L_2)
	.align		4
.L_2:
        /*0010*/ 	.word	index@(_Z9addKernelPdS_j)
        /*0014*/ 	.word	0x00000000


	//----- nvinfo : EIATTR_REGCOUNT
	.align		4
.L_3:
        /*0018*/ 	.byte	0x04, 0x2f
        /*001a*/ 	.short	(.L_5 - .L_4)
	.align		4
.L_4:
        /*001c*/ 	.word	index@(_Z9mulKernelPdS_S_j)
        /*0020*/ 	.word	0x0000000e


	//----- nvinfo : EIATTR_FRAME_SIZE
	.align		4
.L_5:
        /*0024*/ 	.byte	0x04, 0x11
        /*0026*/ 	.short	(.L_7 - .L_6)
	.align		4
.L_6:
        /*0028*/ 	.word	index@(_Z9mulKernelPdS_S_j)
        /*002c*/ 	.word	0x00000000


	//----- nvinfo : EIATTR_MIN_STACK_SIZE
	.align		4
.L_7:
        /*0030*/ 	.byte	0x04, 0x12
        /*0032*/ 	.short	(.L_9 - .L_8)
	.align		4
.L_8:
        /*0034*/ 	.word	index@(_Z9mulKernelPdS_S_j)
        /*0038*/ 	.word	0x00000000


	//----- nvinfo : EIATTR_MIN_STACK_SIZE
	.align		4
.L_9:
        /*003c*/ 	.byte	0x04, 0x12
        /*003e*/ 	.short	(.L_11 - .L_10)
	.align		4
.L_10:
        /*0040*/ 	.word	index@(_Z9addKernelPdS_j)
        /*0044*/ 	.word	0x00000000
.L_11:


//--------------------- .nv.compat                --------------------------
	.section	.nv.compat,"",@"SHT_CUDA_COMPAT_INFO"
	.align	4
        /*0000*/ 	.byte	0x02, 0x09, 0x00, 0x00, 0x02, 0x02, 0x01, 0x00, 0x02, 0x05, 0x05, 0x00, 0x03, 0x07, 0x01, 0x01
        /*0010*/ 	.byte	0x02, 0x03, 0x00, 0x00, 0x02, 0x06, 0x01, 0x00, 0x04, 0x0b, 0x08, 0x00, 0x01, 0x00, 0x00, 0x00
        /*0020*/ 	.byte	0x00, 0x00, 0x00, 0x00


//--------------------- .nv.info._Z9mulKernelPdS_S_j --------------------------
	.section	.nv.info._Z9mulKernelPdS_S_j,"",@"SHT_CUDA_INFO"
	.sectionflags	@""
	.align	4


	//----- nvinfo : EIATTR_CUDA_API_VERSION
	.align		4
        /*0000*/ 	.byte	0x04, 0x37
        /*0002*/ 	.short	(.L_13 - .L_12)
.L_12:
        /*0004*/ 	.word	0x00000082


	//----- nvinfo : EIATTR_KPARAM_INFO
	.align		4
.L_13:
        /*0008*/ 	.byte	0x04, 0x17
        /*000a*/ 	.short	(.L_15 - .L_14)
.L_14:
        /*000c*/ 	.word	0x00000000
        /*0010*/ 	.short	0x0003
        /*0012*/ 	.short	0x0018
        /*0014*/ 	.byte	0x00, 0xf0, 0x11, 0x00


	//----- nvinfo : EIATTR_KPARAM_INFO
	.align		4
.L_15:
        /*0018*/ 	.byte	0x04, 0x17
        /*001a*/ 	.short	(.L_17 - .L_16)
.L_16:
        /*001c*/ 	.word	0x00000000
        /*0020*/ 	.short	0x0002
        /*0022*/ 	.short	0x0010
        /*0024*/ 	.byte	0x00, 0xf5, 0x21, 0x00


	//----- nvinfo : EIATTR_KPARAM_INFO
	.align		4
.L_17:
        /*0028*/ 	.byte	0x04, 0x17
        /*002a*/ 	.short	(.L_19 - .L_18)
.L_18:
        /*002c*/ 	.word	0x00000000
        /*0030*/ 	.short	0x0001
        /*0032*/ 	.short	0x0008
        /*0034*/ 	.byte	0x00, 0xf5, 0x21, 0x00


	//----- nvinfo : EIATTR_KPARAM_INFO
	.align		4
.L_19:
        /*0038*/ 	.byte	0x04, 0x17
        /*003a*/ 	.short	(.L_21 - .L_20)
.L_20:
        /*003c*/ 	.word	0x00000000
        /*0040*/ 	.short	0x0000
        /*0042*/ 	.short	0x0000
        /*0044*/ 	.byte	0x00, 0xf5, 0x21, 0x00


	//----- nvinfo : EIATTR_SPARSE_MMA_MASK
	.align		4
.L_21:
        /*0048*/ 	.byte	0x03, 0x50
        /*004a*/ 	.short	0x0000


	//----- nvinfo : EIATTR_MAXREG_COUNT
	.align		4
        /*004c*/ 	.byte	0x03, 0x1b
        /*004e*/ 	.short	0x00ff


	//----- nvinfo : EIATTR_MERCURY_ISA_VERSION
	.align		4
        /*0050*/ 	.byte	0x03, 0x5f
        /*0052*/ 	.short	0x0101


	//----- nvinfo : EIATTR_VRC_CTA_INIT_COUNT
	.align		4
        /*0054*/ 	.byte	0x02, 0x4a
	.zero		1
	.zero		1


	//----- nvinfo : EIATTR_EXIT_INSTR_OFFSETS
	.align		4
        /*0058*/ 	.byte	0x04, 0x1c
        /*005a*/ 	.short	(.L_23 - .L_22)


	//   ....[0]....
.L_22:
        /*005c*/ 	.word	0x00000200


	//----- nvinfo : EIATTR_CBANK_PARAM_SIZE
	.align		4
.L_23:
        /*0060*/ 	.byte	0x03, 0x19
        /*0062*/ 	.short	0x001c


	//----- nvinfo : EIATTR_PARAM_CBANK
	.align		4
        /*0064*/ 	.byte	0x04, 0x0a
        /*0066*/ 	.short	(.L_25 - .L_24)
	.align		4
.L_24:
        /*0068*/ 	.word	index@(.nv.constant0._Z9mulKernelPdS_S_j)
        /*006c*/ 	.short	0x0380
        /*006e*/ 	.short	0x001c


	//----- nvinfo : EIATTR_SW_WAR
	.align		4
.L_25:
        /*0070*/ 	.byte	0x04, 0x36
        /*0072*/ 	.short	(.L_27 - .L_26)
.L_26:
        /*0074*/ 	.word	0x00000008
.L_27:


//--------------------- .nv.info._Z9addKernelPdS_j --------------------------
	.section	.nv.info._Z9addKernelPdS_j,"",@"SHT_CUDA_INFO"
	.sectionflags	@""
	.align	4


	//----- nvinfo : EIATTR_CUDA_API_VERSION
	.align		4
        /*0000*/ 	.byte	0x04, 0x37
        /*0002*/ 	.short	(.L_29 - .L_28)
.L_28:
        /*0004*/ 	.word	0x00000082


	//----- nvinfo : EIATTR_KPARAM_INFO
	.align		4
.L_29:
        /*0008*/ 	.byte	0x04, 0x17
        /*000a*/ 	.short	(.L_31 - .L_30)
.L_30:
        /*000c*/ 	.word	0x00000000
        /*0010*/ 	.short	0x0002
        /*0012*/ 	.short	0x0010
        /*0014*/ 	.byte	0x00, 0xf0, 0x11, 0x00


	//----- nvinfo : EIATTR_KPARAM_INFO
	.align		4
.L_31:
        /*0018*/ 	.byte	0x04, 0x17
        /*001a*/ 	.short	(.L_33 - .L_32)
.L_32:
        /*001c*/ 	.word	0x00000000
        /*0020*/ 	.short	0x0001
        /*0022*/ 	.short	0x0008
        /*0024*/ 	.byte	0x00, 0xf5, 0x21, 0x00


	//----- nvinfo : EIATTR_KPARAM_INFO
	.align		4
.L_33:
        /*0028*/ 	.byte	0x04, 0x17
        /*002a*/ 	.short	(.L_35 - .L_34)
.L_34:
        /*002c*/ 	.word	0x00000000
        /*0030*/ 	.short	0x0000
        /*0032*/ 	.short	0x0000
        /*0034*/ 	.byte	0x00, 0xf5, 0x21, 0x00


	//----- nvinfo : EIATTR_SPARSE_MMA_MASK
	.align		4
.L_35:
        /*0038*/ 	.byte	0x03, 0x50
        /*003a*/ 	.short	0x0000


	//----- nvinfo : EIATTR_MAXREG_COUNT
	.align		4
        /*003c*/ 	.byte	0x03, 0x1b
        /*003e*/ 	.short	0x00ff


	//----- nvinfo : EIATTR_MERCURY_ISA_VERSION
	.align		4
        /*0040*/ 	.byte	0x03, 0x5f
        /*0042*/ 	.short	0x0101


	//----- nvinfo : EIATTR_VRC_CTA_INIT_COUNT
	.align		4
        /*0044*/ 	.byte	0x02, 0x4a
	.zero		1
	.zero		1


	//----- nvinfo : EIATTR_EXIT_INSTR_OFFSETS
	.align		4
        /*0048*/ 	.byte	0x04, 0x1c
        /*004a*/ 	.short	(.L_37 - .L_36)


	//   ....[0]....
.L_36:
        /*004c*/ 	.word	0x00000a10


	//----- nvinfo : EIATTR_CBANK_PARAM_SIZE
	.align		4
.L_37:
        /*0050*/ 	.byte	0x03, 0x19
        /*0052*/ 	.short	0x0014


	//----- nvinfo : EIATTR_PARAM_CBANK
	.align		4
        /*0054*/ 	.byte	0x04, 0x0a
        /*0056*/ 	.short	(.L_39 - .L_38)
	.align		4
.L_38:
        /*0058*/ 	.word	index@(.nv.constant0._Z9addKernelPdS_j)
        /*005c*/ 	.short	0x0380
        /*005e*/ 	.short	0x0014


	//----- nvinfo : EIATTR_SW_WAR
	.align		4
.L_39:
        /*0060*/ 	.byte	0x04, 0x36
        /*0062*/ 	.short	(.L_41 - .L_40)
.L_40:
        /*0064*/ 	.word	0x00000008
.L_41:


//--------------------- .nv.callgraph             --------------------------
	.section	.nv.callgraph,"",@"SHT_CUDA_CALLGRAPH"
	.align	4
	.sectionentsize	8
	.align		4
        /*0000*/ 	.word	0x00000000
	.align		4
        /*0004*/ 	.word	0xffffffff
	.align		4
        /*0008*/ 	.word	0x00000000
	.align		4
        /*000c*/ 	.word	0xfffffffe
	.align		4
        /*0010*/ 	.word	0x00000000
	.align		4
        /*0014*/ 	.word	0xfffffffd
	.align		4
        /*0018*/ 	.word	0x00000000
	.align		4
        /*001c*/ 	.word	0xfffffffc


//--------------------- .text._Z9mulKernelPdS_S_j --------------------------
	.section	.text._Z9mulKernelPdS_S_j,"ax",@progbits
	.align	128
        .global         _Z9mulKernelPdS_S_j
        .type           _Z9mulKernelPdS_S_j,@function
        .size           _Z9mulKernelPdS_S_j,(.L_x_8 - _Z9mulKernelPdS_S_j)
        .other          _Z9mulKernelPdS_S_j,@"STO_CUDA_ENTRY STV_DEFAULT"
_Z9mulKernelPdS_S_j:
.text._Z9mulKernelPdS_S_j:
[----:B------:R-:W-:Y:S01]  /*0000*/  LDC R1, c[0x0][0x37c] ;  /* 0x0000df00ff017b82 */ /* 0x000fe20000000800 */
[----:B------:R-:W0:Y:S01]  /*0010*/  LDCU UR6, c[0x0][0x398] ;  /* 0x00007300ff0677ac */ /* 0x000e220008000800 */
[----:B------:R-:W1:Y:S06]  /*0020*/  S2R R11, SR_TID.X ;  /* 0x00000000000b7919 */ /* 0x000e6c0000002100 */
[----:B------:R-:W2:Y:S01]  /*0030*/  LDC.64 R8, c[0x0][0x380] ;  /* 0x0000e000ff087b82 */ /* 0x000ea20000000a00 */
[----:B------:R-:W3:Y:S01]  /*0040*/  LDCU.64 UR4, c[0x0][0x358] ;  /* 0x00006b00ff0477ac */ /* 0x000ee20008000a00 */
[----:B0-----:R-:W0:Y:S01]  /*0050*/  I2F.U32.RP R0, UR6 ;  /* 0x0000000600007d06 */ /* 0x001e220008209000 */
[----:B------:R-:W-:-:S07]  /*0060*/  ISETP.NE.U32.AND P2, PT, RZ, UR6, PT ;  /* 0x00000006ff007c0c */ /* 0x000fce000bf45070 */
[----:B0-----:R-:W0:Y:S02]  /*0070*/  MUFU.RCP R0, R0 ;  /* 0x0000000000007308 */ /* 0x001e240000001000 */
[----:B0-----:R-:W-:-:S06]  /*0080*/  IADD3 R2, PT, PT, R0, 0xffffffe, RZ ;  /* 0x0ffffffe00027810 */ /* 0x001fcc0007ffe0ff */
[----:B------:R0:W4:Y:S02]  /*0090*/  F2I.FTZ.U32.TRUNC.NTZ R3, R2 ;  /* 0x0000000200037305 */ /* 0x000124000021f000 */
[----:B0-----:R-:W-:Y:S01]  /*00a0*/  IMAD.MOV.U32 R2, RZ, RZ, RZ ;  /* 0x000000ffff027224 */ /* 0x001fe200078e00ff */
[----:B----4-:R-:W-:-:S05]  /*00b0*/  IADD3 R5, PT, PT, RZ, -R3, RZ ;  /* 0x80000003ff057210 */ /* 0x010fca0007ffe0ff */
[----:B------:R-:W-:-:S04]  /*00c0*/  IMAD R5, R5, UR6, RZ ;  /* 0x0000000605057c24 */ /* 0x000fc8000f8e02ff */
[----:B------:R-:W-:-:S06]  /*00d0*/  IMAD.HI.U32 R3, R3, R5, R2 ;  /* 0x0000000503037227 */ /* 0x000fcc00078e0002 */
[----:B-1----:R-:W-:Y:S02]  /*00e0*/  IMAD.HI.U32 R7, R3, R11, RZ ;  /* 0x0000000b03077227 */ /* 0x002fe400078e00ff */
[----:B------:R-:W0:Y:S03]  /*00f0*/  LDC.64 R2, c[0x0][0x388] ;  /* 0x0000e200ff027b82 */ /* 0x000e260000000a00 */
[----:B------:R-:W-:-:S05]  /*0100*/  IADD3 R4, PT, PT, -R7, RZ, RZ ;  /* 0x000000ff07047210 */ /* 0x000fca0007ffe1ff */
[----:B------:R-:W-:Y:S02]  /*0110*/  IMAD R0, R4, UR6, R11 ;  /* 0x0000000604007c24 */ /* 0x000fe4000f8e020b */
[----:B------:R-:W1:Y:S03]  /*0120*/  LDC.64 R4, c[0x0][0x390] ;  /* 0x0000e400ff047b82 */ /* 0x000e660000000a00 */
[----:B------:R-:W-:Y:S01]  /*0130*/  ISETP.GE.U32.AND P0, PT, R0, UR6, PT ;  /* 0x0000000600007c0c */ /* 0x000fe2000bf06070 */
[----:B0-----:R-:W-:-:S12]  /*0140*/  IMAD.WIDE.U32 R2, R11, 0x8, R2 ;  /* 0x000000080b027825 */ /* 0x001fd800078e0002 */
[----:B------:R-:W-:Y:S01]  /*0150*/  @P0 IADD3 R7, PT, PT, R7, 0x1, RZ ;  /* 0x0000000107070810 */ /* 0x000fe20007ffe0ff */
[----:B------:R-:W-:Y:S01]  /*0160*/  @P0 VIADD R0, R0, -UR6 ;  /* 0x8000000600000c36 */ /* 0x000fe20008000000 */
[----:B---3--:R-:W3:Y:S04]  /*0170*/  LDG.E.64 R2, desc[UR4][R2.64] ;  /* 0x0000000402027981 */ /* 0x008ee8000c1e1b00 */
[----:B------:R-:W-:-:S13]  /*0180*/  ISETP.GE.U32.AND P1, PT, R0, UR6, PT ;  /* 0x0000000600007c0c */ /* 0x000fda000bf26070 */
[----:B------:R-:W-:Y:S02]  /*0190*/  @P1 IADD3 R7, PT, PT, R7, 0x1, RZ ;  /* 0x0000000107071810 */ /* 0x000fe40007ffe0ff */
[----:B------:R-:W-:-:S05]  /*01a0*/  @!P2 LOP3.LUT R7, RZ, UR6, RZ, 0x33, !PT ;  /* 0x00000006ff07ac12 */ /* 0x000fca000f8e33ff */
[----:B-1----:R-:W-:-:S06]  /*01b0*/  IMAD.WIDE.U32 R4, R7, 0x8, R4 ;  /* 0x0000000807047825 */ /* 0x002fcc00078e0004 */
[----:B------:R-:W3:Y:S01]  /*01c0*/  LDG.E.64 R4, desc[UR4][R4.64] ;  /* 0x0000000404047981 */ /* 0x000ee2000c1e1b00 */
[----:B--2---:R-:W-:Y:S01]  /*01d0*/  IMAD.WIDE.U32 R8, R11, 0x8, R8 ;  /* 0x000000080b087825 */ /* 0x004fe200078e0008 */
[----:B---3--:R-:W-:-:S07]  /*01e0*/  DMUL R6, R2, R4 ;  /* 0x0000000402067228 */ /* 0x008fce0000000000 */
[----:B------:R-:W-:Y:S01]  /*01f0*/  STG.E.64 desc[UR4][R8.64], R6 ;  /* 0x0000000608007986 */ /* 0x000fe2000c101b04 */
[----:B------:R-:W-:Y:S05]  /*0200*/  EXIT ;  /* 0x000000000000794d */ /* 0x000fea0003800000 */
.L_x_0:
[----:B------:R-:W-:-:S00]  /*0210*/  BRA `(.L_x_0) ;  /* 0xfffffffc00fc7947 */ /* 0x000fc0000383ffff */
[----:B------:R-:W-:-:S00]  /*0220*/  NOP ;  /* 0x0000000000007918 */ /* 0x000fc00000000000 */
        /* <DEDUP_REMOVED lines=13> */
.L_x_8:


//--------------------- .text._Z9addKernelPdS_j   --------------------------
	.section	.text._Z9addKernelPdS_j,"ax",@progbits
	.align	128
        .global         _Z9addKernelPdS_j
        .type           _Z9addKernelPdS_j,@function
        .size           _Z9addKernelPdS_j,(.L_x_9 - _Z9addKernelPdS_j)
        .other          _Z9addKernelPdS_j,@"STO_CUDA_ENTRY STV_DEFAULT"
_Z9addKernelPdS_j:
.text._Z9addKernelPdS_j:
[----:B------:R-:W-:Y:S08]  /*0000*/  LDC R1, c[0x0][0x37c] ;  /* 0x0000df00ff017b82 */ /* 0x000ff00000000800 */
[----:B------:R-:W0:Y:S01]  /*0010*/  LDC R0, c[0x0][0x390] ;  /* 0x0000e400ff007b82 */ /* 0x000e220000000800 */
[----:B------:R-:W1:Y:S01]  /*0020*/  S2R R3, SR_TID.X ;  /* 0x0000000000037919 */ /* 0x000e620000002100 */
[----:B------:R-:W2:Y:S01]  /*0030*/  LDCU.64 UR4, c[0x0][0x358] ;  /* 0x00006b00ff0477ac */ /* 0x000ea20008000a00 */
[----:B------:R-:W-:-:S02]  /*0040*/  CS2R R22, SRZ ;  /* 0x0000000000167805 */ /* 0x000fc4000001ff00 */
[----:B0-----:R-:W-:-:S13]  /*0050*/  ISETP.NE.AND P0, PT, R0, RZ, PT ;  /* 0x000000ff0000720c */ /* 0x001fda0003f05270 */
[----:B-12---:R-:W-:Y:S05]  /*0060*/  @!P0 BRA `(.L_x_1) ;  /* 0x00000008005c8947 */ /* 0x006fea0003800000 */
[C---:B------:R-:W-:Y:S01]  /*0070*/  ISETP.GE.U32.AND P1, PT, R0.reuse, 0x10, PT ;  /* 0x000000100000780c */ /* 0x040fe20003f26070 */
[----:B------:R-:W-:Y:S01]  /*0080*/  HFMA2 R5, -RZ, RZ, 0, 0 ;  /* 0x00000000ff057431 */ /* 0x000fe200000001ff */
[----:B------:R-:W-:Y:S02]  /*0090*/  LOP3.LUT R4, R0, 0xf, RZ, 0xc0, !PT ;  /* 0x0000000f00047812 */ /* 0x000fe400078ec0ff */
[----:B------:R-:W-:Y:S02]  /*00a0*/  CS2R R22, SRZ ;  /* 0x0000000000167805 */ /* 0x000fe4000001ff00 */
[----:B------:R-:W-:-:S07]  /*00b0*/  ISETP.NE.AND P0, PT, R4, RZ, PT ;  /* 0x000000ff0400720c */ /* 0x000fce0003f05270 */
[----:B------:R-:W-:Y:S06]  /*00c0*/  @!P1 BRA `(.L_x_2) ;  /* 0x0000000400209947 */ /* 0x000fec0003800000 */
[----:B------:R-:W-:Y:S01]  /*00d0*/  LOP3.LUT R5, R0, 0xfffffff0, RZ, 0xc0, !PT ;  /* 0xfffffff000057812 */ /* 0x000fe200078ec0ff */
[----:B------:R-:W-:Y:S01]  /*00e0*/  IMAD R2, R3, R0, 0x7 ;  /* 0x0000000703027424 */ /* 0x000fe200078e0200 */
[----:B------:R-:W-:Y:S02]  /*00f0*/  CS2R R22, SRZ ;  /* 0x0000000000167805 */ /* 0x000fe4000001ff00 */
[----:B------:R-:W-:-:S07]  /*0100*/  IADD3 R26, PT, PT, -R5, RZ, RZ ;  /* 0x000000ff051a7210 */ /* 0x000fce0007ffe1ff */
.L_x_3:
[----:B------:R-:W0:Y:S01]  /*0110*/  LDC.64 R8, c[0x0][0x388] ;  /* 0x0000e200ff087b82 */ /* 0x000e220000000a00 */
[C---:B------:R-:W-:Y:S01]  /*0120*/  IADD3 R21, PT, PT, R2.reuse, -0x7, RZ ;  /* 0xfffffff902157810 */ /* 0x040fe20007ffe0ff */
[C---:B------:R-:W-:Y:S01]  /*0130*/  VIADD R19, R2.reuse, 0xfffffffa ;  /* 0xfffffffa02137836 */ /* 0x040fe20000000000 */
[C---:B------:R-:W-:Y:S02]  /*0140*/  IADD3 R7, PT, PT, R2.reuse, -0x5, RZ ;  /* 0xfffffffb02077810 */ /* 0x040fe40007ffe0ff */
[----:B------:R-:W-:Y:S01]  /*0150*/  IADD3 R17, PT, PT, R2, -0x4, RZ ;  /* 0xfffffffc02117810 */ /* 0x000fe20007ffe0ff */
[----:B0-----:R-:W-:-:S04]  /*0160*/  IMAD.WIDE.U32 R20, R21, 0x8, R8 ;  /* 0x0000000815147825 */ /* 0x001fc800078e0008 */
[--C-:B------:R-:W-:Y:S02]  /*0170*/  IMAD.WIDE.U32 R18, R19, 0x8, R8.reuse ;  /* 0x0000000813127825 */ /* 0x100fe400078e0008 */
[----:B------:R-:W2:Y:S02]  /*0180*/  LDG.E.64 R20, desc[UR4][R20.64] ;  /* 0x0000000414147981 */ /* 0x000ea4000c1e1b00 */
[--C-:B------:R-:W-:Y:S02]  /*0190*/  IMAD.WIDE.U32 R6, R7, 0x8, R8.reuse ;  /* 0x0000000807067825 */ /* 0x100fe400078e0008 */
[----:B------:R-:W3:Y:S02]  /*01a0*/  LDG.E.64 R18, desc[UR4][R18.64] ;  /* 0x0000000412127981 */ /* 0x000ee4000c1e1b00 */
[----:B------:R-:W-:Y:S02]  /*01b0*/  IMAD.WIDE.U32 R16, R17, 0x8, R8 ;  /* 0x0000000811107825 */ /* 0x000fe400078e0008 */
[----:B------:R-:W4:Y:S02]  /*01c0*/  LDG.E.64 R6, desc[UR4][R6.64] ;  /* 0x0000000406067981 */ /* 0x000f24000c1e1b00 */
[----:B------:R-:W-:-:S02]  /*01d0*/  VIADD R15, R2, 0xfffffffd ;  /* 0xfffffffd020f7836 */ /* 0x000fc40000000000 */
[----:B------:R-:W5:Y:S01]  /*01e0*/  LDG.E.64 R16, desc[UR4][R16.64] ;  /* 0x0000000410107981 */ /* 0x000f62000c1e1b00 */
[C---:B------:R-:W-:Y:S01]  /*01f0*/  IADD3 R13, PT, PT, R2.reuse, -0x2, RZ ;  /* 0xfffffffe020d7810 */ /* 0x040fe20007ffe0ff */
[----:B------:R-:W-:Y:S01]  /*0200*/  IMAD.WIDE.U32 R14, R15, 0x8, R8 ;  /* 0x000000080f0e7825 */ /* 0x000fe200078e0008 */
[----:B------:R-:W-:-:S03]  /*0210*/  IADD3 R11, PT, PT, R2, -0x1, RZ ;  /* 0xffffffff020b7810 */ /* 0x000fc60007ffe0ff */
[--C-:B------:R-:W-:Y:S02]  /*0220*/  IMAD.WIDE.U32 R12, R13, 0x8, R8.reuse ;  /* 0x000000080d0c7825 */ /* 0x100fe400078e0008 */
[----:B------:R-:W5:Y:S02]  /*0230*/  LDG.E.64 R14, desc[UR4][R14.64] ;  /* 0x000000040e0e7981 */ /* 0x000f64000c1e1b00 */
[--C-:B------:R-:W-:Y:S02]  /*0240*/  IMAD.WIDE.U32 R10, R11, 0x8, R8.reuse ;  /* 0x000000080b0a7825 */ /* 0x100fe400078e0008 */
[----:B------:R-:W5:Y:S02]  /*0250*/  LDG.E.64 R12, desc[UR4][R12.64] ;  /* 0x000000040c0c7981 */ /* 0x000f64000c1e1b00 */
[C---:B------:R-:W-:Y:S02]  /*0260*/  IMAD.WIDE.U32 R24, R2.reuse, 0x8, R8 ;  /* 0x0000000802187825 */ /* 0x040fe400078e0008 */
[----:B------:R-:W5:Y:S04]  /*0270*/  LDG.E.64 R10, desc[UR4][R10.64] ;  /* 0x000000040a0a7981 */ /* 0x000f68000c1e1b00 */
[----:B------:R-:W5:Y:S01]  /*0280*/  LDG.E.64 R24, desc[UR4][R24.64] ;  /* 0x0000000418187981 */ /* 0x000f62000c1e1b00 */
[----:B--2---:R-:W-:Y:S01]  /*0290*/  DADD R20, R20, R22 ;  /* 0x0000000014147229 */ /* 0x004fe20000000016 */
[----:B------:R-:W-:-:S07]  /*02a0*/  IADD3 R23, PT, PT, R2, 0x1, RZ ;  /* 0x0000000102177810 */ /* 0x000fce0007ffe0ff */
[----:B---3--:R-:W-:Y:S01]  /*02b0*/  DADD R20, R20, R18 ;  /* 0x0000000014147229 */ /* 0x008fe20000000012 */
[----:B------:R-:W-:-:S04]  /*02c0*/  IMAD.WIDE.U32 R18, R23, 0x8, R8 ;  /* 0x0000000817127825 */ /* 0x000fc800078e0008 */
[C---:B------:R-:W-:Y:S02]  /*02d0*/  VIADD R23, R2.reuse, 0x2 ;  /* 0x0000000202177836 */ /* 0x040fe40000000000 */
[----:B------:R-:W2:Y:S01]  /*02e0*/  LDG.E.64 R18, desc[UR4][R18.64] ;  /* 0x0000000412127981 */ /* 0x000ea2000c1e1b00 */
[----:B----4-:R-:W-:Y:S01]  /*02f0*/  DADD R20, R20, R6 ;  /* 0x0000000014147229 */ /* 0x010fe20000000006 */
[----:B------:R-:W-:Y:S01]  /*0300*/  IMAD.WIDE.U32 R6, R23, 0x8, R8 ;  /* 0x0000000817067825 */ /* 0x000fe200078e0008 */
[----:B------:R-:W-:-:S05]  /*0310*/  IADD3 R23, PT, PT, R2, 0x3, RZ ;  /* 0x0000000302177810 */ /* 0x000fca0007ffe0ff */
[----:B------:R-:W3:Y:S01]  /*0320*/  LDG.E.64 R6, desc[UR4][R6.64] ;  /* 0x0000000406067981 */ /* 0x000ee2000c1e1b00 */
[----:B-----5:R-:W-:Y:S01]  /*0330*/  DADD R20, R20, R16 ;  /* 0x0000000014147229 */ /* 0x020fe20000000010 */
[----:B------:R-:W-:Y:S01]  /*0340*/  IMAD.WIDE.U32 R16, R23, 0x8, R8 ;  /* 0x0000000817107825 */ /* 0x000fe200078e0008 */
[----:B------:R-:W-:-:S05]  /*0350*/  IADD3 R23, PT, PT, R2, 0x4, RZ ;  /* 0x0000000402177810 */ /* 0x000fca0007ffe0ff */
[----:B------:R-:W4:Y:S01]  /*0360*/  LDG.E.64 R16, desc[UR4][R16.64] ;  /* 0x0000000410107981 */ /* 0x000f22000c1e1b00 */
[----:B------:R-:W-:Y:S01]  /*0370*/  DADD R20, R20, R14 ;  /* 0x0000000014147229 */ /* 0x000fe2000000000e */
[----:B------:R-:W-:Y:S01]  /*0380*/  IMAD.WIDE.U32 R14, R23, 0x8, R8 ;  /* 0x00000008170e7825 */ /* 0x000fe200078e0008 */
[----:B------:R-:W-:-:S05]  /*0390*/  IADD3 R23, PT, PT, R2, 0x5, RZ ;  /* 0x0000000502177810 */ /* 0x000fca0007ffe0ff */
[----:B------:R-:W5:Y:S01]  /*03a0*/  LDG.E.64 R14, desc[UR4][R14.64] ;  /* 0x000000040e0e7981 */ /* 0x000f62000c1e1b00 */
[----:B------:R-:W-:Y:S01]  /*03b0*/  DADD R20, R20, R12 ;  /* 0x0000000014147229 */ /* 0x000fe2000000000c */
[----:B------:R-:W-:-:S04]  /*03c0*/  IMAD.WIDE.U32 R12, R23, 0x8, R8 ;  /* 0x00000008170c7825 */ /* 0x000fc800078e0008 */
[C---:B------:R-:W-:Y:S02]  /*03d0*/  VIADD R23, R2.reuse, 0x6 ;  /* 0x0000000602177836 */ /* 0x040fe40000000000 */
[----:B------:R-:W5:Y:S01]  /*03e0*/  LDG.E.64 R12, desc[UR4][R12.64] ;  /* 0x000000040c0c7981 */ /* 0x000f62000c1e1b00 */
[----:B------:R-:W-:Y:S01]  /*03f0*/  DADD R20, R20, R10 ;  /* 0x0000000014147229 */ /* 0x000fe2000000000a */
[----:B------:R-:W-:Y:S01]  /*0400*/  IMAD.WIDE.U32 R10, R23, 0x8, R8 ;  /* 0x00000008170a7825 */ /* 0x000fe200078e0008 */
[----:B------:R-:W-:-:S05]  /*0410*/  IADD3 R23, PT, PT, R2, 0x7, RZ ;  /* 0x0000000702177810 */ /* 0x000fca0007ffe0ff */
[----:B------:R-:W5:Y:S01]  /*0420*/  LDG.E.64 R10, desc[UR4][R10.64] ;  /* 0x000000040a0a7981 */ /* 0x000f62000c1e1b00 */
[----:B------:R-:W-:Y:S01]  /*0430*/  DADD R24, R20, R24 ;  /* 0x0000000014187229 */ /* 0x000fe20000000018 */
[----:B------:R-:W-:Y:S01]  /*0440*/  IMAD.WIDE.U32 R20, R23, 0x8, R8 ;  /* 0x0000000817147825 */ /* 0x000fe200078e0008 */
[----:B------:R-:W-:-:S05]  /*0450*/  IADD3 R23, PT, PT, R2, 0x8, RZ ;  /* 0x0000000802177810 */ /* 0x000fca0007ffe0ff */
[----:B------:R-:W5:Y:S01]  /*0460*/  LDG.E.64 R20, desc[UR4][R20.64] ;  /* 0x0000000414147981 */ /* 0x000f62000c1e1b00 */
[----:B------:R-:W-:-:S05]  /*0470*/  IMAD.WIDE.U32 R8, R23, 0x8, R8 ;  /* 0x0000000817087825 */ /* 0x000fca00078e0008 */
[----:B------:R-:W5:Y:S01]  /*0480*/  LDG.E.64 R22, desc[UR4][R8.64] ;  /* 0x0000000408167981 */ /* 0x000f62000c1e1b00 */
[----:B------:R-:W-:Y:S01]  /*0490*/  IADD3 R26, PT, PT, R26, 0x10, RZ ;  /* 0x000000101a1a7810 */ /* 0x000fe20007ffe0ff */
[----:B------:R-:W-:-:S03]  /*04a0*/  VIADD R2, R2, 0x10 ;  /* 0x0000001002027836 */ /* 0x000fc60000000000 */
[----:B------:R-:W-:Y:S01]  /*04b0*/  ISETP.NE.AND P1, PT, R26, RZ, PT ;  /* 0x000000ff1a00720c */ /* 0x000fe20003f25270 */
[----:B--2---:R-:W-:-:S08]  /*04c0*/  DADD R18, R24, R18 ;  /* 0x0000000018127229 */ /* 0x004fd00000000012 */
[----:B---3--:R-:W-:-:S08]  /*04d0*/  DADD R6, R18, R6 ;  /* 0x0000000012067229 */ /* 0x008fd00000000006 */
[----:B----4-:R-:W-:-:S08]  /*04e0*/  DADD R6, R6, R16 ;  /* 0x0000000006067229 */ /* 0x010fd00000000010 */
[----:B-----5:R-:W-:-:S08]  /*04f0*/  DADD R6, R6, R14 ;  /* 0x0000000006067229 */ /* 0x020fd0000000000e */
[----:B------:R-:W-:-:S08]  /*0500*/  DADD R6, R6, R12 ;  /* 0x0000000006067229 */ /* 0x000fd0000000000c */
[----:B------:R-:W-:-:S08]  /*0510*/  DADD R6, R6, R10 ;  /* 0x0000000006067229 */ /* 0x000fd0000000000a */
[----:B------:R-:W-:-:S08]  /*0520*/  DADD R6, R6, R20 ;  /* 0x0000000006067229 */ /* 0x000fd00000000014 */
[----:B------:R-:W-:Y:S01]  /*0530*/  DADD R22, R6, R22 ;  /* 0x0000000006167229 */ /* 0x000fe20000000016 */
[----:B------:R-:W-:Y:S10]  /*0540*/  @P1 BRA `(.L_x_3) ;  /* 0xfffffff800f01947 */ /* 0x000ff4000383ffff */
.L_x_2:
[----:B------:R-:W-:Y:S05]  /*0550*/  @!P0 BRA `(.L_x_1) ;  /* 0x0000000400208947 */ /* 0x000fea0003800000 */
[----:B------:R-:W-:Y:S02]  /*0560*/  ISETP.GE.U32.AND P0, PT, R4, 0x8, PT ;  /* 0x000000080400780c */ /* 0x000fe40003f06070 */
[----:B------:R-:W-:-:S04]  /*0570*/  LOP3.LUT R26, R0, 0x7, RZ, 0xc0, !PT ;  /* 0x00000007001a7812 */ /* 0x000fc800078ec0ff */
[----:B------:R-:W-:-:S07]  /*0580*/  ISETP.NE.AND P1, PT, R26, RZ, PT ;  /* 0x000000ff1a00720c */ /* 0x000fce0003f25270 */
[----:B------:R-:W-:Y:S06]  /*0590*/  @!P0 BRA `(.L_x_4) ;  /* 0x0000000000888947 */ /* 0x000fec0003800000 */
[----:B------:R-:W0:Y:S01]  /*05a0*/  LDC.64 R18, c[0x0][0x388] ;  /* 0x0000e200ff127b82 */ /* 0x000e220000000a00 */
[----:B------:R-:W-:-:S05]  /*05b0*/  IMAD R21, R3, R0, R5 ;  /* 0x0000000003157224 */ /* 0x000fca00078e0205 */
[C---:B------:R-:W-:Y:S02]  /*05c0*/  IADD3 R17, PT, PT, R21.reuse, 0x1, RZ ;  /* 0x0000000115117810 */ /* 0x040fe40007ffe0ff */
[C---:B------:R-:W-:Y:S01]  /*05d0*/  IADD3 R15, PT, PT, R21.reuse, 0x2, RZ ;  /* 0x00000002150f7810 */ /* 0x040fe20007ffe0ff */
[----:B0-----:R-:W-:-:S04]  /*05e0*/  IMAD.WIDE.U32 R6, R21, 0x8, R18 ;  /* 0x0000000815067825 */ /* 0x001fc800078e0012 */
[--C-:B------:R-:W-:Y:S02]  /*05f0*/  IMAD.WIDE.U32 R16, R17, 0x8, R18.reuse ;  /* 0x0000000811107825 */ /* 0x100fe400078e0012 */
[----:B------:R-:W2:Y:S02]  /*0600*/  LDG.E.64 R6, desc[UR4][R6.64] ;  /* 0x0000000406067981 */ /* 0x000ea4000c1e1b00 */
[----:B------:R-:W-:Y:S02]  /*0610*/  IMAD.WIDE.U32 R14, R15, 0x8, R18 ;  /* 0x000000080f0e7825 */ /* 0x000fe400078e0012 */
[----:B------:R-:W3:Y:S01]  /*0620*/  LDG.E.64 R16, desc[UR4][R16.64] ;  /* 0x0000000410107981 */ /* 0x000ee2000c1e1b00 */
[----:B------:R-:W-:-:S03]  /*0630*/  IADD3 R13, PT, PT, R21, 0x3, RZ ;  /* 0x00000003150d7810 */ /* 0x000fc60007ffe0ff */
[----:B------:R-:W4:Y:S01]  /*0640*/  LDG.E.64 R14, desc[UR4][R14.64] ;  /* 0x000000040e0e7981 */ /* 0x000f22000c1e1b00 */
[----:B------:R-:W-:Y:S02]  /*0650*/  VIADD R11, R21, 0x4 ;  /* 0x00000004150b7836 */ /* 0x000fe40000000000 */
[----:B------:R-:W-:Y:S01]  /*0660*/  IMAD.WIDE.U32 R12, R13, 0x8, R18 ;  /* 0x000000080d0c7825 */ /* 0x000fe200078e0012 */
[----:B------:R-:W-:-:S03]  /*0670*/  IADD3 R9, PT, PT, R21, 0x5, RZ ;  /* 0x0000000515097810 */ /* 0x000fc60007ffe0ff */
[--C-:B------:R-:W-:Y:S02]  /*0680*/  IMAD.WIDE.U32 R10, R11, 0x8, R18.reuse ;  /* 0x000000080b0a7825 */ /* 0x100fe400078e0012 */
[----:B------:R-:W5:Y:S02]  /*0690*/  LDG.E.64 R12, desc[UR4][R12.64] ;  /* 0x000000040c0c7981 */ /* 0x000f64000c1e1b00 */
[----:B------:R-:W-:Y:S02]  /*06a0*/  IMAD.WIDE.U32 R8, R9, 0x8, R18 ;  /* 0x0000000809087825 */ /* 0x000fe400078e0012 */
[----:B------:R-:W5:Y:S01]  /*06b0*/  LDG.E.64 R10, desc[UR4][R10.64] ;  /* 0x000000040a0a7981 */ /* 0x000f62000c1e1b00 */
[----:B------:R-:W-:-:S03]  /*06c0*/  IADD3 R25, PT, PT, R21, 0x6, RZ ;  /* 0x0000000615197810 */ /* 0x000fc60007ffe0ff */
[----:B------:R-:W5:Y:S01]  /*06d0*/  LDG.E.64 R8, desc[UR4][R8.64] ;  /* 0x0000000408087981 */ /* 0x000f62000c1e1b00 */
[----:B------:R-:W-:Y:S01]  /*06e0*/  IADD3 R27, PT, PT, R21, 0x7, RZ ;  /* 0x00000007151b7810 */ /* 0x000fe20007ffe0ff */
[----:B------:R-:W-:-:S05]  /*06f0*/  IMAD.WIDE.U32 R24, R25, 0x8, R18 ;  /* 0x0000000819187825 */ /* 0x000fca00078e0012 */
[----:B------:R-:W5:Y:S01]  /*0700*/  LDG.E.64 R20, desc[UR4][R24.64] ;  /* 0x0000000418147981 */ /* 0x000f62000c1e1b00 */
[----:B------:R-:W-:-:S06]  /*0710*/  IMAD.WIDE.U32 R18, R27, 0x8, R18 ;  /* 0x000000081b127825 */ /* 0x000fcc00078e0012 */
[----:B------:R-:W5:Y:S01]  /*0720*/  LDG.E.64 R18, desc[UR4][R18.64] ;  /* 0x0000000412127981 */ /* 0x000f62000c1e1b00 */
[----:B------:R-:W-:Y:S01]  /*0730*/  VIADD R5, R5, 0x8 ;  /* 0x0000000805057836 */ /* 0x000fe20000000000 */
[----:B--2---:R-:W-:-:S08]  /*0740*/  DADD R6, R22, R6 ;  /* 0x0000000016067229 */ /* 0x004fd00000000006 */
[----:B---3--:R-:W-:-:S08]  /*0750*/  DADD R6, R6, R16 ;  /* 0x0000000006067229 */ /* 0x008fd00000000010 */
[----:B----4-:R-:W-:-:S08]  /*0760*/  DADD R6, R6, R14 ;  /* 0x0000000006067229 */ /* 0x010fd0000000000e */
[----:B-----5:R-:W-:-:S08]  /*0770*/  DADD R6, R6, R12 ;  /* 0x0000000006067229 */ /* 0x020fd0000000000c */
[----:B------:R-:W-:-:S08]  /*0780*/  DADD R6, R6, R10 ;  /* 0x0000000006067229 */ /* 0x000fd0000000000a */
[----:B------:R-:W-:-:S08]  /*0790*/  DADD R6, R6, R8 ;  /* 0x0000000006067229 */ /* 0x000fd00000000008 */
[----:B------:R-:W-:-:S08]  /*07a0*/  DADD R6, R6, R20 ;  /* 0x0000000006067229 */ /* 0x000fd00000000014 */
[----:B------:R-:W-:-:S11]  /*07b0*/  DADD R22, R6, R18 ;  /* 0x0000000006167229 */ /* 0x000fd60000000012 */
.L_x_4:
        /* <DEDUP_REMOVED lines=15> */
[----:B------:R-:W4:Y:S02]  /*08b0*/  LDG.E.64 R12, desc[UR4][R12.64] ;  /* 0x000000040c0c7981 */ /* 0x000f24000c1e1b00 */
[----:B------:R-:W-:-:S06]  /*08c0*/  IMAD.WIDE.U32 R8, R15, 0x8, R8 ;  /* 0x000000080f087825 */ /* 0x000fcc00078e0008 */
[----:B------:R-:W5:Y:S01]  /*08d0*/  LDG.E.64 R8, desc[UR4][R8.64] ;  /* 0x0000000408087981 */ /* 0x000f62000c1e1b00 */
[----:B------:R-:W-:Y:S01]  /*08e0*/  VIADD R5, R5, 0x4 ;  /* 0x0000000405057836 */ /* 0x000fe20000000000 */
[----:B--2---:R-:W-:-:S08]  /*08f0*/  DADD R22, R22, R6 ;  /* 0x0000000016167229 */ /* 0x004fd00000000006 */
[----:B---3--:R-:W-:-:S08]  /*0900*/  DADD R22, R22, R10 ;  /* 0x0000000016167229 */ /* 0x008fd0000000000a */
[----:B----4-:R-:W-:-:S08]  /*0910*/  DADD R22, R22, R12 ;  /* 0x0000000016167229 */ /* 0x010fd0000000000c */
[----:B-----5:R-:W-:-:S11]  /*0920*/  DADD R22, R22, R8 ;  /* 0x0000000016167229 */ /* 0x020fd60000000008 */
.L_x_5:
[----:B------:R-:W-:Y:S05]  /*0930*/  @!P1 BRA `(.L_x_1) ;  /* 0x0000000000289947 */ /* 0x000fea0003800000 */
[----:B------:R-:W0:Y:S01]  /*0940*/  LDC.64 R6, c[0x0][0x388] ;  /* 0x0000e200ff067b82 */ /* 0x000e220000000a00 */
[----:B------:R-:W-:Y:S01]  /*0950*/  IMAD R9, R3, R0, R5 ;  /* 0x0000000003097224 */ /* 0x000fe200078e0205 */
[----:B------:R-:W-:-:S07]  /*0960*/  IADD3 R2, PT, PT, -R2, RZ, RZ ;  /* 0x000000ff02027210 */ /* 0x000fce0007ffe1ff */
.L_x_6:
[----:B0-----:R-:W-:-:S06]  /*0970*/  IMAD.WIDE.U32 R4, R9, 0x8, R6 ;  /* 0x0000000809047825 */ /* 0x001fcc00078e0006 */
[----:B------:R-:W2:Y:S01]  /*0980*/  LDG.E.64 R4, desc[UR4][R4.64] ;  /* 0x0000000404047981 */ /* 0x000ea2000c1e1b00 */
[----:B------:R-:W-:Y:S02]  /*0990*/  IADD3 R2, PT, PT, R2, 0x1, RZ ;  /* 0x0000000102027810 */ /* 0x000fe40007ffe0ff */
[----:B------:R-:W-:Y:S02]  /*09a0*/  IADD3 R9, PT, PT, R9, 0x1, RZ ;  /* 0x0000000109097810 */ /* 0x000fe40007ffe0ff */
[----:B------:R-:W-:Y:S01]  /*09b0*/  ISETP.NE.AND P0, PT, R2, RZ, PT ;  /* 0x000000ff0200720c */ /* 0x000fe20003f05270 */
[----:B--2---:R-:W-:-:S12]  /*09c0*/  DADD R22, R4, R22 ;  /* 0x0000000004167229 */ /* 0x004fd80000000016 */
[----:B------:R-:W-:Y:S05]  /*09d0*/  @P0 BRA `(.L_x_6) ;  /* 0xfffffffc00e40947 */ /* 0x000fea000383ffff */
.L_x_1:
[----:B------:R-:W0:Y:S02]  /*09e0*/  LDC.64 R4, c[0x0][0x380] ;  /* 0x0000e000ff047b82 */ /* 0x000e240000000a00 */
[----:B0-----:R-:W-:-:S05]  /*09f0*/  IMAD.WIDE.U32 R2, R3, 0x8, R4 ;  /* 0x0000000803027825 */ /* 0x001fca00078e0004 */
[----:B------:R-:W-:Y:S01]  /*0a00*/  STG.E.64 desc[UR4][R2.64], R22 ;  /* 0x0000001602007986 */ /* 0x000fe2000c101b04 */
[----:B------:R-:W-:Y:S05]  /*0a10*/  EXIT ;  /* 0x000000000000794d */ /* 0x000fea0003800000 */
.L_x_7:
        /* <DEDUP_REMOVED lines=14> */
.L_x_9:


//--------------------- .nv.shared.reserved.0     --------------------------
	.section	.nv.shared.reserved.0,"aw",@nobits
	.weak		__nv_reservedSMEM_offset_0_alias
	.size		__nv_reservedSMEM_offset_0_alias, 0, 64
	.other		__nv_reservedSMEM_offset_0_alias,@"STO_CUDA_RESERVED_SHARED STV_DEFAULT"
__nv_reservedSMEM_offset_0_alias:
	.zero		0
	.zero		64


//--------------------- .nv.constant0._Z9mulKernelPdS_S_j --------------------------
	.section	.nv.constant0._Z9mulKernelPdS_S_j,"a",@progbits
	.sectionflags	@""
	.align	4
.nv.constant0._Z9mulKernelPdS_S_j:
	.zero		924


//--------------------- .nv.constant0._Z9addKernelPdS_j --------------------------
	.section	.nv.constant0._Z9addKernelPdS_j,"a",@progbits
	.sectionflags	@""
	.align	4
.nv.constant0._Z9addKernelPdS_j:
	.zero		916


//--------------------- SYMBOLS --------------------------

	.type		.nv.reservedSmem.offset0,@object
	.size		.nv.reservedSmem.offset0,0x4
